//
// Generated by NVIDIA NVVM Compiler
//
// Compiler Build ID: CL-36424714
// Cuda compilation tools, release 13.0, V13.0.88
// Based on NVVM 20.0.0
//

.version 9.0
.target sm_100
.address_size 64

	// .globl	_Z30extended_naive_baseline_kernelPKfS0_Pfii

.visible .entry _Z30extended_naive_baseline_kernelPKfS0_Pfii(
	.param .u64 .ptr .align 1 _Z30extended_naive_baseline_kernelPKfS0_Pfii_param_0,
	.param .u64 .ptr .align 1 _Z30extended_naive_baseline_kernelPKfS0_Pfii_param_1,
	.param .u64 .ptr .align 1 _Z30extended_naive_baseline_kernelPKfS0_Pfii_param_2,
	.param .u32 _Z30extended_naive_baseline_kernelPKfS0_Pfii_param_3,
	.param .u32 _Z30extended_naive_baseline_kernelPKfS0_Pfii_param_4
)
{
	.reg .pred 	%p<11>;
	.reg .b32 	%r<50>;
	.reg .b32 	%f<76>;
	.reg .b64 	%rd<50>;

	ld.param.u64 	%rd4, [_Z30extended_naive_baseline_kernelPKfS0_Pfii_param_0];
	ld.param.u64 	%rd5, [_Z30extended_naive_baseline_kernelPKfS0_Pfii_param_1];
	ld.param.u32 	%r24, [_Z30extended_naive_baseline_kernelPKfS0_Pfii_param_3];
	ld.param.u32 	%r25, [_Z30extended_naive_baseline_kernelPKfS0_Pfii_param_4];
	cvta.to.global.u64 	%rd1, %rd5;
	cvta.to.global.u64 	%rd2, %rd4;
	mov.u32 	%r26, %ctaid.y;
	mov.u32 	%r27, %ntid.y;
	mov.u32 	%r28, %tid.y;
	mad.lo.s32 	%r1, %r26, %r27, %r28;
	mov.u32 	%r29, %ctaid.x;
	mov.u32 	%r30, %ntid.x;
	mov.u32 	%r31, %tid.x;
	mad.lo.s32 	%r2, %r29, %r30, %r31;
	max.s32 	%r32, %r1, %r2;
	setp.ge.s32 	%p1, %r32, %r24;
	@%p1 bra 	$L__BB0_16;
	setp.lt.s32 	%p2, %r25, 1;
	mov.f32 	%f75, 0f00000000;
	@%p2 bra 	$L__BB0_15;
	mul.lo.s32 	%r3, %r24, %r1;
	cvt.rn.f32.u32 	%f1, %r25;
	add.s32 	%r4, %r24, -1;
	and.b32  	%r5, %r24, 7;
	and.b32  	%r6, %r24, 3;
	and.b32  	%r7, %r24, 2147483640;
	and.b32  	%r8, %r24, 1;
	neg.s32 	%r9, %r7;
	shl.b32 	%r10, %r24, 3;
	mov.f32 	%f75, 0f00000000;
	mov.b32 	%r43, 0;
	cvt.u64.u32 	%rd35, %r3;
	mul.wide.s32 	%rd40, %r24, 4;
$L__BB0_3:
	setp.lt.u32 	%p3, %r4, 7;
	mov.f32 	%f74, 0f00000000;
	mov.b32 	%r48, 0;
	@%p3 bra 	$L__BB0_6;
	mov.f32 	%f74, 0f00000000;
	mov.u32 	%r44, %r3;
	mov.u32 	%r45, %r2;
	mov.u32 	%r46, %r9;
$L__BB0_5:
	.pragma "nounroll";
	mul.wide.u32 	%rd6, %r44, 4;
	add.s64 	%rd7, %rd2, %rd6;
	ld.global.nc.f32 	%f22, [%rd7];
	mul.wide.s32 	%rd8, %r45, 4;
	add.s64 	%rd9, %rd1, %rd8;
	ld.global.nc.f32 	%f23, [%rd9];
	fma.rn.f32 	%f24, %f22, %f23, %f74;
	ld.global.nc.f32 	%f25, [%rd7+4];
	add.s64 	%rd11, %rd9, %rd40;
	ld.global.nc.f32 	%f26, [%rd11];
	fma.rn.f32 	%f27, %f25, %f26, %f24;
	ld.global.nc.f32 	%f28, [%rd7+8];
	add.s64 	%rd12, %rd11, %rd40;
	ld.global.nc.f32 	%f29, [%rd12];
	fma.rn.f32 	%f30, %f28, %f29, %f27;
	ld.global.nc.f32 	%f31, [%rd7+12];
	add.s64 	%rd13, %rd12, %rd40;
	ld.global.nc.f32 	%f32, [%rd13];
	fma.rn.f32 	%f33, %f31, %f32, %f30;
	ld.global.nc.f32 	%f34, [%rd7+16];
	add.s64 	%rd14, %rd13, %rd40;
	ld.global.nc.f32 	%f35, [%rd14];
	fma.rn.f32 	%f36, %f34, %f35, %f33;
	ld.global.nc.f32 	%f37, [%rd7+20];
	add.s64 	%rd15, %rd14, %rd40;
	ld.global.nc.f32 	%f38, [%rd15];
	fma.rn.f32 	%f39, %f37, %f38, %f36;
	ld.global.nc.f32 	%f40, [%rd7+24];
	add.s64 	%rd16, %rd15, %rd40;
	ld.global.nc.f32 	%f41, [%rd16];
	fma.rn.f32 	%f42, %f40, %f41, %f39;
	ld.global.nc.f32 	%f43, [%rd7+28];
	add.s64 	%rd17, %rd16, %rd40;
	ld.global.nc.f32 	%f44, [%rd17];
	fma.rn.f32 	%f74, %f43, %f44, %f42;
	add.s32 	%r46, %r46, 8;
	add.s32 	%r45, %r45, %r10;
	add.s32 	%r44, %r44, 8;
	setp.ne.s32 	%p4, %r46, 0;
	mov.u32 	%r48, %r7;
	@%p4 bra 	$L__BB0_5;
$L__BB0_6:
	setp.eq.s32 	%p5, %r5, 0;
	@%p5 bra 	$L__BB0_14;
	add.s32 	%r35, %r5, -1;
	setp.lt.u32 	%p6, %r35, 3;
	@%p6 bra 	$L__BB0_9;
	add.s32 	%r36, %r48, %r3;
	mul.wide.u32 	%rd18, %r36, 4;
	add.s64 	%rd19, %rd2, %rd18;
	ld.global.nc.f32 	%f46, [%rd19];
	mad.lo.s32 	%r37, %r48, %r24, %r2;
	mul.wide.s32 	%rd20, %r37, 4;
	add.s64 	%rd21, %rd1, %rd20;
	ld.global.nc.f32 	%f47, [%rd21];
	fma.rn.f32 	%f48, %f46, %f47, %f74;
	cvt.u64.u32 	%rd23, %r48;
	add.s64 	%rd24, %rd23, %rd35;
	shl.b64 	%rd25, %rd24, 2;
	add.s64 	%rd26, %rd2, %rd25;
	ld.global.nc.f32 	%f49, [%rd26+4];
	add.s64 	%rd28, %rd21, %rd40;
	ld.global.nc.f32 	%f50, [%rd28];
	fma.rn.f32 	%f51, %f49, %f50, %f48;
	ld.global.nc.f32 	%f52, [%rd26+8];
	add.s64 	%rd29, %rd28, %rd40;
	ld.global.nc.f32 	%f53, [%rd29];
	fma.rn.f32 	%f54, %f52, %f53, %f51;
	ld.global.nc.f32 	%f55, [%rd26+12];
	add.s64 	%rd30, %rd29, %rd40;
	ld.global.nc.f32 	%f56, [%rd30];
	fma.rn.f32 	%f74, %f55, %f56, %f54;
	add.s32 	%r48, %r48, 4;
$L__BB0_9:
	setp.eq.s32 	%p7, %r6, 0;
	@%p7 bra 	$L__BB0_14;
	setp.eq.s32 	%p8, %r6, 1;
	@%p8 bra 	$L__BB0_12;
	add.s32 	%r38, %r48, %r3;
	mul.wide.u32 	%rd31, %r38, 4;
	add.s64 	%rd32, %rd2, %rd31;
	ld.global.nc.f32 	%f58, [%rd32];
	mad.lo.s32 	%r39, %r48, %r24, %r2;
	mul.wide.s32 	%rd33, %r39, 4;
	add.s64 	%rd34, %rd1, %rd33;
	ld.global.nc.f32 	%f59, [%rd34];
	fma.rn.f32 	%f60, %f58, %f59, %f74;
	cvt.u64.u32 	%rd36, %r48;
	add.s64 	%rd37, %rd36, %rd35;
	shl.b64 	%rd38, %rd37, 2;
	add.s64 	%rd39, %rd2, %rd38;
	ld.global.nc.f32 	%f61, [%rd39+4];
	add.s64 	%rd41, %rd34, %rd40;
	ld.global.nc.f32 	%f62, [%rd41];
	fma.rn.f32 	%f74, %f61, %f62, %f60;
	add.s32 	%r48, %r48, 2;
$L__BB0_12:
	setp.eq.s32 	%p9, %r8, 0;
	@%p9 bra 	$L__BB0_14;
	add.s32 	%r40, %r48, %r3;
	mul.wide.u32 	%rd42, %r40, 4;
	add.s64 	%rd43, %rd2, %rd42;
	ld.global.nc.f32 	%f63, [%rd43];
	mad.lo.s32 	%r41, %r48, %r24, %r2;
	mul.wide.s32 	%rd44, %r41, 4;
	add.s64 	%rd45, %rd1, %rd44;
	ld.global.nc.f32 	%f64, [%rd45];
	fma.rn.f32 	%f74, %f63, %f64, %f74;
$L__BB0_14:
	div.rn.f32 	%f65, %f74, %f1;
	add.f32 	%f75, %f75, %f65;
	add.s32 	%r43, %r43, 1;
	setp.ne.s32 	%p10, %r43, %r25;
	@%p10 bra 	$L__BB0_3;
$L__BB0_15:
	ld.param.u64 	%rd49, [_Z30extended_naive_baseline_kernelPKfS0_Pfii_param_2];
	mad.lo.s32 	%r42, %r24, %r1, %r2;
	cvta.to.global.u64 	%rd46, %rd49;
	mul.wide.s32 	%rd47, %r42, 4;
	add.s64 	%rd48, %rd46, %rd47;
	st.global.f32 	[%rd48], %f75;
$L__BB0_16:
	ret;

}


// ===== COMPILED SASS (sm_100) =====

	.target	sm_100

	.elftype	@"ET_EXEC"


//--------------------- .note.nv.tkinfo           --------------------------
	.section	.note.nv.tkinfo,"",@"SHT_NOTE"
	.sectionflags	@"SHF_NOTE_NV_TKINFO"
	.tkinfo
        /*0018*/ 	.word	0x00000002
        /*0030*/ 	.string	""
        /*0030*/ 	.string	"ptxas"
        /*0030*/ 	.string	"Cuda compilation tools, release 13.0, V13.0.88"
        /*0030*/ 	.string	"Build cuda_13.0.r13.0/compiler.36424714_0"
        /*0030*/ 	.string	"-arch sm_100 -m 64 "



//--------------------- .note.nv.cuinfo           --------------------------
	.section	.note.nv.cuinfo,"",@"SHT_NOTE"
	.sectionflags	@"SHF_NOTE_NV_CUINFO"
        /*0018*/ 	.short	0x0002
        /*001a*/ 	.short	0x0064
        /*001c*/ 	.short	0x0082
	.zero		2


//--------------------- .nv.info                  --------------------------
	.section	.nv.info,"",@"SHT_CUDA_INFO"
	.align	4


	//----- nvinfo : EIATTR_REGCOUNT
	.align		4
        /*0000*/ 	.byte	0x04, 0x2f
        /*0002*/ 	.short	(.L_1 - .L_0)
	.align		4
.L_0:
        /*0004*/ 	.word	index@(_Z30extended_naive_baseline_kernelPKfS0_Pfii)
        /*0008*/ 	.word	0x00000020


	//----- nvinfo : EIATTR_FRAME_SIZE
	.align		4
.L_1:
        /*000c*/ 	.byte	0x04, 0x11
        /*000e*/ 	.short	(.L_3 - .L_2)
	.align		4
.L_2:
        /*0010*/ 	.word	index@($__internal_0_$__cuda_sm3x_div_rn_noftz_f32_slowpath)
        /*0014*/ 	.word	0x00000000


	//----- nvinfo : EIATTR_FRAME_SIZE
	.align		4
.L_3:
        /*0018*/ 	.byte	0x04, 0x11
        /*001a*/ 	.short	(.L_5 - .L_4)
	.align		4
.L_4:
        /*001c*/ 	.word	index@(_Z30extended_naive_baseline_kernelPKfS0_Pfii)
        /*0020*/ 	.word	0x00000000


	//----- nvinfo : EIATTR_MIN_STACK_SIZE
	.align		4
.L_5:
        /*0024*/ 	.byte	0x04, 0x12
        /*0026*/ 	.short	(.L_7 - .L_6)
	.align		4
.L_6:
        /*0028*/ 	.word	index@(_Z30extended_naive_baseline_kernelPKfS0_Pfii)
        /*002c*/ 	.word	0x00000000
.L_7:


//--------------------- .nv.compat                --------------------------
	.section	.nv.compat,"",@"SHT_CUDA_COMPAT_INFO"
	.align	4
        /*0000*/ 	.byte	0x02, 0x09, 0x00, 0x00, 0x02, 0x02, 0x01, 0x00, 0x02, 0x05, 0x05, 0x00, 0x03, 0x07, 0x01, 0x01
        /*0010*/ 	.byte	0x02, 0x03, 0x00, 0x00, 0x02, 0x06, 0x01, 0x00, 0x04, 0x0b, 0x08, 0x00, 0x01, 0x00, 0x00, 0x00
        /*0020*/ 	.byte	0x00, 0x00, 0x00, 0x00


//--------------------- .nv.info._Z30extended_naive_baseline_kernelPKfS0_Pfii --------------------------
	.section	.nv.info._Z30extended_naive_baseline_kernelPKfS0_Pfii,"",@"SHT_CUDA_INFO"
	.sectionflags	@""
	.align	4


	//----- nvinfo : EIATTR_CUDA_API_VERSION
	.align		4
        /*0000*/ 	.byte	0x04, 0x37
        /*0002*/ 	.short	(.L_9 - .L_8)
.L_8:
        /*0004*/ 	.word	0x00000082


	//----- nvinfo : EIATTR_KPARAM_INFO
	.align		4
.L_9:
        /*0008*/ 	.byte	0x04, 0x17
        /*000a*/ 	.short	(.L_11 - .L_10)
.L_10:
        /*000c*/ 	.word	0x00000000
        /*0010*/ 	.short	0x0004
        /*0012*/ 	.short	0x001c
        /*0014*/ 	.byte	0x00, 0xf0, 0x11, 0x00


	//----- nvinfo : EIATTR_KPARAM_INFO
	.align		4
.L_11:
        /*0018*/ 	.byte	0x04, 0x17
        /*001a*/ 	.short	(.L_13 - .L_12)
.L_12:
        /*001c*/ 	.word	0x00000000
        /*0020*/ 	.short	0x0003
        /*0022*/ 	.short	0x0018
        /*0024*/ 	.byte	0x00, 0xf0, 0x11, 0x00


	//----- nvinfo : EIATTR_KPARAM_INFO
	.align		4
.L_13:
        /*0028*/ 	.byte	0x04, 0x17
        /*002a*/ 	.short	(.L_15 - .L_14)
.L_14:
        /*002c*/ 	.word	0x00000000
        /*0030*/ 	.short	0x0002
        /*0032*/ 	.short	0x0010
        /*0034*/ 	.byte	0x00, 0xf5, 0x21, 0x00


	//----- nvinfo : EIATTR_KPARAM_INFO
	.align		4
.L_15:
        /*0038*/ 	.byte	0x04, 0x17
        /*003a*/ 	.short	(.L_17 - .L_16)
.L_16:
        /*003c*/ 	.word	0x00000000
        /*0040*/ 	.short	0x0001
        /*0042*/ 	.short	0x0008
        /*0044*/ 	.byte	0x00, 0xf5, 0x21, 0x00


	//----- nvinfo : EIATTR_KPARAM_INFO
	.align		4
.L_17:
        /*0048*/ 	.byte	0x04, 0x17
        /*004a*/ 	.short	(.L_19 - .L_18)
.L_18:
        /*004c*/ 	.word	0x00000000
        /*0050*/ 	.short	0x0000
        /*0052*/ 	.short	0x0000
        /*0054*/ 	.byte	0x00, 0xf5, 0x21, 0x00


	//----- nvinfo : EIATTR_SPARSE_MMA_MASK
	.align		4
.L_19:
        /*0058*/ 	.byte	0x03, 0x50
        /*005a*/ 	.short	0x0000


	//----- nvinfo : EIATTR_MAXREG_COUNT
	.align		4
        /*005c*/ 	.byte	0x03, 0x1b
        /*005e*/ 	.short	0x00ff


	//----- nvinfo : EIATTR_MERCURY_ISA_VERSION
	.align		4
        /*0060*/ 	.byte	0x03, 0x5f
        /*0062*/ 	.short	0x0101


	//----- nvinfo : EIATTR_VRC_CTA_INIT_COUNT
	.align		4
        /*0064*/ 	.byte	0x02, 0x4a
	.zero		1
	.zero		1


	//----- nvinfo : EIATTR_EXIT_INSTR_OFFSETS
	.align		4
        /*0068*/ 	.byte	0x04, 0x1c
        /*006a*/ 	.short	(.L_21 - .L_20)


	//   ....[0]....
.L_20:
        /*006c*/ 	.word	0x000000c0


	//   ....[1]....
        /*0070*/ 	.word	0x00000a50


	//----- nvinfo : EIATTR_CRS_STACK_SIZE
	.align		4
.L_21:
        /*0074*/ 	.byte	0x04, 0x1e
        /*0076*/ 	.short	(.L_23 - .L_22)
.L_22:
        /*0078*/ 	.word	0x00000000


	//----- nvinfo : EIATTR_CBANK_PARAM_SIZE
	.align		4
.L_23:
        /*007c*/ 	.byte	0x03, 0x19
        /*007e*/ 	.short	0x0020


	//----- nvinfo : EIATTR_PARAM_CBANK
	.align		4
        /*0080*/ 	.byte	0x04, 0x0a
        /*0082*/ 	.short	(.L_25 - .L_24)
	.align		4
.L_24:
        /*0084*/ 	.word	index@(.nv.constant0._Z30extended_naive_baseline_kernelPKfS0_Pfii)
        /*0088*/ 	.short	0x0380
        /*008a*/ 	.short	0x0020


	//----- nvinfo : EIATTR_SW_WAR
	.align		4
.L_25:
        /*008c*/ 	.byte	0x04, 0x36
        /*008e*/ 	.short	(.L_27 - .L_26)
.L_26:
        /*0090*/ 	.word	0x00000008
.L_27:


//--------------------- .nv.callgraph             --------------------------
	.section	.nv.callgraph,"",@"SHT_CUDA_CALLGRAPH"
	.align	4
	.sectionentsize	8
	.align		4
        /*0000*/ 	.word	0x00000000
	.align		4
        /*0004*/ 	.word	0xffffffff
	.align		4
        /*0008*/ 	.word	0x00000000
	.align		4
        /*000c*/ 	.word	0xfffffffe
	.align		4
        /*0010*/ 	.word	0x00000000
	.align		4
        /*0014*/ 	.word	0xfffffffd
	.align		4
        /*0018*/ 	.word	0x00000000
	.align		4
        /*001c*/ 	.word	0xfffffffc


//--------------------- .text._Z30extended_naive_baseline_kernelPKfS0_Pfii --------------------------
	.section	.text._Z30extended_naive_baseline_kernelPKfS0_Pfii,"ax",@progbits
	.align	128
        .global         _Z30extended_naive_baseline_kernelPKfS0_Pfii
        .type           _Z30extended_naive_baseline_kernelPKfS0_Pfii,@function
        .size           _Z30extended_naive_baseline_kernelPKfS0_Pfii,(.L_x_20 - _Z30extended_naive_baseline_kernelPKfS0_Pfii)
        .other          _Z30extended_naive_baseline_kernelPKfS0_Pfii,@"STO_CUDA_ENTRY STV_DEFAULT"
_Z30extended_naive_baseline_kernelPKfS0_Pfii:
.text._Z30extended_naive_baseline_kernelPKfS0_Pfii:
[----:B------:R-:W-:Y:S01]  /*0000*/  LDC R1, c[0x0][0x37c] ;  /* 0x0000df00ff017b82 */ /* 0x000fe20000000800 */
[----:B------:R-:W0:Y:S07]  /*0010*/  S2R R3, SR_TID.Y ;  /* 0x0000000000037919 */ /* 0x000e2e0000002200 */
[----:B------:R-:W0:Y:S01]  /*0020*/  S2UR UR4, SR_CTAID.Y ;  /* 0x00000000000479c3 */ /* 0x000e220000002600 */
[----:B------:R-:W1:Y:S07]  /*0030*/  S2R R5, SR_TID.X ;  /* 0x0000000000057919 */ /* 0x000e6e0000002100 */
[----:B------:R-:W0:Y:S08]  /*0040*/  LDC R0, c[0x0][0x364] ;  /* 0x0000d900ff007b82 */ /* 0x000e300000000800 */
[----:B------:R-:W1:Y:S08]  /*0050*/  S2UR UR5, SR_CTAID.X ;  /* 0x00000000000579c3 */ /* 0x000e700000002500 */
[----:B------:R-:W1:Y:S08]  /*0060*/  LDC R2, c[0x0][0x360] ;  /* 0x0000d800ff027b82 */ /* 0x000e700000000800 */
[----:B------:R-:W2:Y:S01]  /*0070*/  LDC R9, c[0x0][0x398] ;  /* 0x0000e600ff097b82 */ /* 0x000ea20000000800 */
[----:B0-----:R-:W-:-:S02]  /*0080*/  IMAD R0, R0, UR4, R3 ;  /* 0x0000000400007c24 */ /* 0x001fc4000f8e0203 */
[----:B-1----:R-:W-:-:S05]  /*0090*/  IMAD R3, R2, UR5, R5 ;  /* 0x0000000502037c24 */ /* 0x002fca000f8e0205 */
[----:B------:R-:W-:-:S04]  /*00a0*/  VIMNMX R2, PT, PT, R0, R3, !PT ;  /* 0x0000000300027248 */ /* 0x000fc80007fe0100 */
[----:B--2---:R-:W-:-:S13]  /*00b0*/  ISETP.GE.AND P0, PT, R2, R9, PT ;  /* 0x000000090200720c */ /* 0x004fda0003f06270 */
[----:B------:R-:W-:Y:S05]  /*00c0*/  @P0 EXIT ;  /* 0x000000000000094d */ /* 0x000fea0003800000 */
[----:B------:R-:W0:Y:S01]  /*00d0*/  LDCU UR4, c[0x0][0x39c] ;  /* 0x00007380ff0477ac */ /* 0x000e220008000800 */
[----:B------:R-:W-:Y:S01]  /*00e0*/  IMAD.MOV.U32 R2, RZ, RZ, RZ ;  /* 0x000000ffff027224 */ /* 0x000fe200078e00ff */
[----:B------:R-:W1:Y:S01]  /*00f0*/  LDCU.64 UR6, c[0x0][0x358] ;  /* 0x00006b00ff0677ac */ /* 0x000e620008000a00 */
[----:B0-----:R-:W-:-:S09]  /*0100*/  UISETP.GE.AND UP0, UPT, UR4, 0x1, UPT ;  /* 0x000000010400788c */ /* 0x001fd2000bf06270 */
[----:B-1----:R-:W-:Y:S05]  /*0110*/  BRA.U !UP0, `(.L_x_0) ;  /* 0x0000000908387547 */ /* 0x002fea000b800000 */
[C---:B------:R-:W-:Y:S01]  /*0120*/  LOP3.LUT R7, R9.reuse, 0x7ffffff8, RZ, 0xc0, !PT ;  /* 0x7ffffff809077812 */ /* 0x040fe200078ec0ff */
[----:B------:R-:W-:Y:S02]  /*0130*/  HFMA2 R2, -RZ, RZ, 0, 0 ;  /* 0x00000000ff027431 */ /* 0x000fe400000001ff */
[----:B------:R-:W-:Y:S01]  /*0140*/  IMAD R4, R0, R9, RZ ;  /* 0x0000000900047224 */ /* 0x000fe200078e02ff */
[C---:B------:R-:W-:Y:S01]  /*0150*/  LOP3.LUT R6, R9.reuse, 0x7, RZ, 0xc0, !PT ;  /* 0x0000000709067812 */ /* 0x040fe200078ec0ff */
[C---:B------:R-:W-:Y:S01]  /*0160*/  VIADD R5, R9.reuse, 0xffffffff ;  /* 0xffffffff09057836 */ /* 0x040fe20000000000 */
[----:B------:R-:W-:Y:S01]  /*0170*/  LOP3.LUT R8, R9, 0x3, RZ, 0xc0, !PT ;  /* 0x0000000309087812 */ /* 0x000fe200078ec0ff */
[----:B------:R-:W-:Y:S01]  /*0180*/  IMAD.MOV R10, RZ, RZ, -R7 ;  /* 0x000000ffff0a7224 */ /* 0x000fe200078e0a07 */
[----:B------:R-:W-:Y:S01]  /*0190*/  I2FP.F32.U32 R9, UR4 ;  /* 0x0000000400097c45 */ /* 0x000fe20008201000 */
[----:B------:R-:W-:-:S06]  /*01a0*/  UMOV UR4, URZ ;  /* 0x000000ff00047c82 */ /* 0x000fcc0008000000 */
.L_x_7:
[----:B------:R-:W0:Y:S01]  /*01b0*/  LDCU UR5, c[0x0][0x39c] ;  /* 0x00007380ff0577ac */ /* 0x000e220008000800 */
[----:B------:R-:W-:Y:S01]  /*01c0*/  ISETP.GE.U32.AND P0, PT, R5, 0x7, PT ;  /* 0x000000070500780c */ /* 0x000fe20003f06070 */
[----:B------:R-:W-:Y:S01]  /*01d0*/  IMAD.MOV.U32 R16, RZ, RZ, RZ ;  /* 0x000000ffff107224 */ /* 0x000fe200078e00ff */
[----:B------:R-:W-:Y:S01]  /*01e0*/  MOV R11, RZ ;  /* 0x000000ff000b7202 */ /* 0x000fe20000000f00 */
[----:B------:R-:W-:-:S04]  /*01f0*/  UIADD3 UR4, UPT, UPT, UR4, 0x1, URZ ;  /* 0x0000000104047890 */ /* 0x000fc8000fffe0ff */
[----:B0-----:R-:W-:-:S06]  /*0200*/  UISETP.NE.AND UP0, UPT, UR4, UR5, UPT ;  /* 0x000000050400728c */ /* 0x001fcc000bf05270 */
[----:B------:R-:W-:Y:S05]  /*0210*/  @!P0 BRA `(.L_x_1) ;  /* 0x0000000000b88947 */ /* 0x000fea0003800000 */
[----:B------:R-:W-:Y:S01]  /*0220*/  IMAD.MOV.U32 R16, RZ, RZ, RZ ;  /* 0x000000ffff107224 */ /* 0x000fe200078e00ff */
[----:B------:R-:W-:Y:S01]  /*0230*/  MOV R19, R3 ;  /* 0x0000000300137202 */ /* 0x000fe20000000f00 */
[----:B------:R-:W-:Y:S02]  /*0240*/  IMAD.MOV.U32 R11, RZ, RZ, R4 ;  /* 0x000000ffff0b7224 */ /* 0x000fe400078e0004 */
[----:B------:R-:W-:-:S07]  /*0250*/  IMAD.MOV.U32 R18, RZ, RZ, R10 ;  /* 0x000000ffff127224 */ /* 0x000fce00078e000a */
.L_x_2:
[----:B------:R-:W0:Y:S08]  /*0260*/  LDC.64 R20, c[0x0][0x388] ;  /* 0x0000e200ff147b82 */ /* 0x000e300000000a00 */
[----:B------:R-:W1:Y:S08]  /*0270*/  LDC.64 R12, c[0x0][0x380] ;  /* 0x0000e000ff0c7b82 */ /* 0x000e700000000a00 */
[----:B------:R-:W2:Y:S01]  /*0280*/  LDC R27, c[0x0][0x398] ;  /* 0x0000e600ff1b7b82 */ /* 0x000ea20000000800 */
[----:B0-----:R-:W-:-:S05]  /*0290*/  IMAD.WIDE R20, R19, 0x4, R20 ;  /* 0x0000000413147825 */ /* 0x001fca00078e0214 */
[----:B------:R2:W3:Y:S01]  /*02a0*/  LDG.E.CONSTANT R17, desc[UR6][R20.64] ;  /* 0x0000000614117981 */ /* 0x0004e2000c1e9900 */
[----:B-1----:R-:W-:-:S05]  /*02b0*/  IMAD.WIDE.U32 R12, R11, 0x4, R12 ;  /* 0x000000040b0c7825 */ /* 0x002fca00078e000c */
[----:B------:R-:W3:Y:S01]  /*02c0*/  LDG.E.CONSTANT R28, desc[UR6][R12.64] ;  /* 0x000000060c1c7981 */ /* 0x000ee2000c1e9900 */
[----:B--2---:R-:W-:-:S03]  /*02d0*/  IMAD.WIDE R20, R27, 0x4, R20 ;  /* 0x000000041b147825 */ /* 0x004fc600078e0214 */
[----:B------:R-:W2:Y:S04]  /*02e0*/  LDG.E.CONSTANT R24, desc[UR6][R12.64+0x4] ;  /* 0x000004060c187981 */ /* 0x000ea8000c1e9900 */
[----:B------:R-:W2:Y:S01]  /*02f0*/  LDG.E.CONSTANT R25, desc[UR6][R20.64] ;  /* 0x0000000614197981 */ /* 0x000ea2000c1e9900 */
[----:B------:R-:W-:-:S03]  /*0300*/  IMAD.WIDE R22, R27, 0x4, R20 ;  /* 0x000000041b167825 */ /* 0x000fc600078e0214 */
[----:B------:R-:W4:Y:S04]  /*0310*/  LDG.E.CONSTANT R26, desc[UR6][R12.64+0x8] ;  /* 0x000008060c1a7981 */ /* 0x000f28000c1e9900 */
[----:B------:R3:W4:Y:S01]  /*0320*/  LDG.E.CONSTANT R29, desc[UR6][R22.64] ;  /* 0x00000006161d7981 */ /* 0x000722000c1e9900 */
[----:B------:R-:W-:-:S04]  /*0330*/  IMAD.WIDE R14, R27, 0x4, R22 ;  /* 0x000000041b0e7825 */ /* 0x000fc800078e0216 */
[----:B---3--:R-:W-:Y:S01]  /*0340*/  FFMA R23, R28, R17, R16 ;  /* 0x000000111c177223 */ /* 0x008fe20000000010 */
[C---:B------:R-:W-:Y:S01]  /*0350*/  IMAD.WIDE R16, R27.reuse, 0x4, R14 ;  /* 0x000000041b107825 */ /* 0x040fe200078e020e */
[----:B------:R0:W3:Y:S04]  /*0360*/  LDG.E.CONSTANT R28, desc[UR6][R14.64] ;  /* 0x000000060e1c7981 */ /* 0x0000e8000c1e9900 */
[----:B------:R-:W5:Y:S01]  /*0370*/  LDG.E.CONSTANT R22, desc[UR6][R16.64] ;  /* 0x0000000610167981 */ /* 0x000f62000c1e9900 */
[----:B--2---:R-:W-:Y:S01]  /*0380*/  FFMA R23, R24, R25, R23 ;  /* 0x0000001918177223 */ /* 0x004fe20000000017 */
[C---:B------:R-:W-:Y:S02]  /*0390*/  IMAD.WIDE R24, R27.reuse, 0x4, R16 ;  /* 0x000000041b187825 */ /* 0x040fe400078e0210 */
[----:B------:R-:W3:Y:S02]  /*03a0*/  LDG.E.CONSTANT R17, desc[UR6][R12.64+0xc] ;  /* 0x00000c060c117981 */ /* 0x000ee4000c1e9900 */
[----:B----4-:R-:W-:Y:S01]  /*03b0*/  FFMA R26, R26, R29, R23 ;  /* 0x0000001d1a1a7223 */ /* 0x010fe20000000017 */
[C---:B------:R-:W-:Y:S01]  /*03c0*/  IMAD.WIDE R20, R27.reuse, 0x4, R24 ;  /* 0x000000041b147825 */ /* 0x040fe200078e0218 */
[----:B------:R-:W5:Y:S04]  /*03d0*/  LDG.E.CONSTANT R29, desc[UR6][R12.64+0x10] ;  /* 0x000010060c1d7981 */ /* 0x000f68000c1e9900 */
[----:B------:R-:W2:Y:S01]  /*03e0*/  LDG.E.CONSTANT R23, desc[UR6][R24.64] ;  /* 0x0000000618177981 */ /* 0x000ea2000c1e9900 */
[----:B0-----:R-:W-:-:S03]  /*03f0*/  IMAD.WIDE R14, R27, 0x4, R20 ;  /* 0x000000041b0e7825 */ /* 0x001fc600078e0214 */
[----:B------:R-:W4:Y:S04]  /*0400*/  LDG.E.CONSTANT R16, desc[UR6][R12.64+0x18] ;  /* 0x000018060c107981 */ /* 0x000f28000c1e9900 */
[----:B------:R-:W4:Y:S04]  /*0410*/  LDG.E.CONSTANT R14, desc[UR6][R14.64] ;  /* 0x000000060e0e7981 */ /* 0x000f28000c1e9900 */
[----:B------:R-:W2:Y:S04]  /*0420*/  LDG.E.CONSTANT R24, desc[UR6][R12.64+0x14] ;  /* 0x000014060c187981 */ /* 0x000ea8000c1e9900 */
[----:B------:R-:W4:Y:S04]  /*0430*/  LDG.E.CONSTANT R25, desc[UR6][R12.64+0x1c] ;  /* 0x00001c060c197981 */ /* 0x000f28000c1e9900 */
[----:B------:R-:W4:Y:S01]  /*0440*/  LDG.E.CONSTANT R13, desc[UR6][R20.64] ;  /* 0x00000006140d7981 */ /* 0x000f22000c1e9900 */
[----:B------:R-:W-:-:S04]  /*0450*/  IADD3 R18, PT, PT, R18, 0x8, RZ ;  /* 0x0000000812127810 */ /* 0x000fc80007ffe0ff */
[----:B------:R-:W-:Y:S01]  /*0460*/  ISETP.NE.AND P0, PT, R18, RZ, PT ;  /* 0x000000ff1200720c */ /* 0x000fe20003f05270 */
[----:B------:R-:W-:Y:S01]  /*0470*/  IMAD R19, R27, 0x8, R19 ;  /* 0x000000081b137824 */ /* 0x000fe200078e0213 */
[----:B------:R-:W-:Y:S01]  /*0480*/  IADD3 R11, PT, PT, R11, 0x8, RZ ;  /* 0x000000080b0b7810 */ /* 0x000fe20007ffe0ff */
[----:B---3--:R-:W-:-:S04]  /*0490*/  FFMA R26, R17, R28, R26 ;  /* 0x0000001c111a7223 */ /* 0x008fc8000000001a */
[----:B-----5:R-:W-:-:S04]  /*04a0*/  FFMA R29, R29, R22, R26 ;  /* 0x000000161d1d7223 */ /* 0x020fc8000000001a */
[----:B--2---:R-:W-:-:S04]  /*04b0*/  FFMA R23, R24, R23, R29 ;  /* 0x0000001718177223 */ /* 0x004fc8000000001d */
[----:B----4-:R-:W-:-:S04]  /*04c0*/  FFMA R16, R16, R13, R23 ;  /* 0x0000000d10107223 */ /* 0x010fc80000000017 */
[----:B------:R-:W-:Y:S01]  /*04d0*/  FFMA R16, R25, R14, R16 ;  /* 0x0000000e19107223 */ /* 0x000fe20000000010 */
[----:B------:R-:W-:Y:S06]  /*04e0*/  @P0 BRA `(.L_x_2) ;  /* 0xfffffffc005c0947 */ /* 0x000fec000383ffff */
[----:B------:R-:W-:-:S07]  /*04f0*/  IMAD.MOV.U32 R11, RZ, RZ, R7 ;  /* 0x000000ffff0b7224 */ /* 0x000fce00078e0007 */
.L_x_1:
[----:B------:R-:W-:-:S13]  /*0500*/  ISETP.NE.AND P0, PT, R6, RZ, PT ;  /* 0x000000ff0600720c */ /* 0x000fda0003f05270 */
[----:B------:R-:W-:Y:S05]  /*0510*/  @!P0 BRA `(.L_x_3) ;  /* 0x0000000400008947 */ /* 0x000fea0003800000 */
[----:B------:R-:W-:Y:S02]  /*0520*/  IADD3 R12, PT, PT, R6, -0x1, RZ ;  /* 0xffffffff060c7810 */ /* 0x000fe40007ffe0ff */
[----:B------:R-:W-:Y:S02]  /*0530*/  ISETP.NE.AND P0, PT, R8, RZ, PT ;  /* 0x000000ff0800720c */ /* 0x000fe40003f05270 */
[----:B------:R-:W-:-:S13]  /*0540*/  ISETP.GE.U32.AND P1, PT, R12, 0x3, PT ;  /* 0x000000030c00780c */ /* 0x000fda0003f26070 */
[----:B------:R-:W-:Y:S05]  /*0550*/  @!P1 BRA `(.L_x_4) ;  /* 0x0000000000709947 */ /* 0x000fea0003800000 */
[----:B------:R-:W0:Y:S01]  /*0560*/  LDC R25, c[0x0][0x398] ;  /* 0x0000e600ff197b82 */ /* 0x000e220000000800 */
[----:B------:R-:W1:Y:S01]  /*0570*/  LDCU.64 UR8, c[0x0][0x380] ;  /* 0x00007000ff0877ac */ /* 0x000e620008000a00 */
[C---:B------:R-:W-:Y:S01]  /*0580*/  IMAD.IADD R13, R4.reuse, 0x1, R11 ;  /* 0x00000001040d7824 */ /* 0x040fe200078e020b */
[----:B------:R-:W-:-:S04]  /*0590*/  IADD3 R17, P1, PT, R4, R11, RZ ;  /* 0x0000000b04117210 */ /* 0x000fc80007f3e0ff */
[----:B------:R-:W-:Y:S01]  /*05a0*/  IADD3.X R22, PT, PT, RZ, RZ, RZ, P1, !PT ;  /* 0x000000ffff167210 */ /* 0x000fe20000ffe4ff */
[----:B------:R-:W2:Y:S08]  /*05b0*/  LDC.64 R18, c[0x0][0x388] ;  /* 0x0000e200ff127b82 */ /* 0x000eb00000000a00 */
[----:B------:R-:W3:Y:S01]  /*05c0*/  LDC.64 R20, c[0x0][0x380] ;  /* 0x0000e000ff147b82 */ /* 0x000ee20000000a00 */
[----:B-1----:R-:W-:Y:S01]  /*05d0*/  LEA R12, P1, R17, UR8, 0x2 ;  /* 0x00000008110c7c11 */ /* 0x002fe2000f8210ff */
[----:B0-----:R-:W-:-:S04]  /*05e0*/  IMAD R15, R11, R25, R3 ;  /* 0x000000190b0f7224 */ /* 0x001fc800078e0203 */
[----:B--2---:R-:W-:-:S04]  /*05f0*/  IMAD.WIDE R18, R15, 0x4, R18 ;  /* 0x000000040f127825 */ /* 0x004fc800078e0212 */
[----:B------:R-:W-:Y:S02]  /*0600*/  IMAD.WIDE R14, R25, 0x4, R18 ;  /* 0x00000004190e7825 */ /* 0x000fe400078e0212 */
[----:B------:R-:W2:Y:S02]  /*0610*/  LDG.E.CONSTANT R18, desc[UR6][R18.64] ;  /* 0x0000000612127981 */ /* 0x000ea4000c1e9900 */
[----:B---3--:R-:W-:Y:S01]  /*0620*/  IMAD.WIDE.U32 R20, R13, 0x4, R20 ;  /* 0x000000040d147825 */ /* 0x008fe200078e0014 */
[----:B------:R-:W-:-:S03]  /*0630*/  LEA.HI.X R13, R17, UR9, R22, 0x2, P1 ;  /* 0x00000009110d7c11 */ /* 0x000fc600088f1416 */
[C---:B------:R-:W-:Y:S02]  /*0640*/  IMAD.WIDE R22, R25.reuse, 0x4, R14 ;  /* 0x0000000419167825 */ /* 0x040fe400078e020e */
[----:B------:R-:W2:Y:S04]  /*0650*/  LDG.E.CONSTANT R21, desc[UR6][R20.64] ;  /* 0x0000000614157981 */ /* 0x000ea8000c1e9900 */
[----:B------:R-:W3:Y:S01]  /*0660*/  LDG.E.CONSTANT R14, desc[UR6][R14.64] ;  /* 0x000000060e0e7981 */ /* 0x000ee2000c1e9900 */
[----:B------:R-:W-:-:S03]  /*0670*/  IMAD.WIDE R24, R25, 0x4, R22 ;  /* 0x0000000419187825 */ /* 0x000fc600078e0216 */
[----:B------:R-:W3:Y:S04]  /*0680*/  LDG.E.CONSTANT R17, desc[UR6][R12.64+0x4] ;  /* 0x000004060c117981 */ /* 0x000ee8000c1e9900 */
[----:B------:R-:W4:Y:S04]  /*0690*/  LDG.E.CONSTANT R26, desc[UR6][R22.64] ;  /* 0x00000006161a7981 */ /* 0x000f28000c1e9900 */
[----:B------:R-:W4:Y:S04]  /*06a0*/  LDG.E.CONSTANT R27, desc[UR6][R12.64+0x8] ;  /* 0x000008060c1b7981 */ /* 0x000f28000c1e9900 */
[----:B------:R-:W5:Y:S04]  /*06b0*/  LDG.E.CONSTANT R29, desc[UR6][R12.64+0xc] ;  /* 0x00000c060c1d7981 */ /* 0x000f68000c1e9900 */
[----:B------:R-:W5:Y:S01]  /*06c0*/  LDG.E.CONSTANT R24, desc[UR6][R24.64] ;  /* 0x0000000618187981 */ /* 0x000f62000c1e9900 */
[----:B------:R-:W-:-:S02]  /*06d0*/  VIADD R11, R11, 0x4 ;  /* 0x000000040b0b7836 */ /* 0x000fc40000000000 */
[----:B--2---:R-:W-:-:S04]  /*06e0*/  FFMA R16, R21, R18, R16 ;  /* 0x0000001215107223 */ /* 0x004fc80000000010 */
[----:B---3--:R-:W-:-:S04]  /*06f0*/  FFMA R16, R17, R14, R16 ;  /* 0x0000000e11107223 */ /* 0x008fc80000000010 */
[----:B----4-:R-:W-:-:S04]  /*0700*/  FFMA R16, R27, R26, R16 ;  /* 0x0000001a1b107223 */ /* 0x010fc80000000010 */
[----:B-----5:R-:W-:-:S07]  /*0710*/  FFMA R16, R29, R24, R16 ;  /* 0x000000181d107223 */ /* 0x020fce0000000010 */
.L_x_4:
[----:B------:R-:W-:Y:S05]  /*0720*/  @!P0 BRA `(.L_x_3) ;  /* 0x00000000007c8947 */ /* 0x000fea0003800000 */
[----:B------:R-:W-:Y:S01]  /*0730*/  ISETP.NE.AND P0, PT, R8, 0x1, PT ;  /* 0x000000010800780c */ /* 0x000fe20003f05270 */
[----:B------:R-:W0:Y:S08]  /*0740*/  LDC R24, c[0x0][0x398] ;  /* 0x0000e600ff187b82 */ /* 0x000e300000000800 */
[----:B------:R-:W1:Y:S04]  /*0750*/  LDC.64 R20, c[0x0][0x388] ;  /* 0x0000e200ff147b82 */ /* 0x000e680000000a00 */
[----:B------:R-:W-:-:S04]  /*0760*/  @P0 IADD3 R17, P1, PT, R4, R11, RZ ;  /* 0x0000000b04110210 */ /* 0x000fc80007f3e0ff */
[----:B------:R-:W2:Y:S01]  /*0770*/  @P0 LDC.64 R18, c[0x0][0x380] ;  /* 0x0000e000ff120b82 */ /* 0x000ea20000000a00 */
[----:B------:R-:W-:-:S07]  /*0780*/  @P0 IADD3.X R26, PT, PT, RZ, RZ, RZ, P1, !PT ;  /* 0x000000ffff1a0210 */ /* 0x000fce0000ffe4ff */
[----:B------:R-:W3:Y:S01]  /*0790*/  LDC.64 R22, c[0x0][0x380] ;  /* 0x0000e000ff167b82 */ /* 0x000ee20000000a00 */
[----:B0-----:R-:W-:Y:S01]  /*07a0*/  LOP3.LUT P1, RZ, R24, 0x1, RZ, 0xc0, !PT ;  /* 0x0000000118ff7812 */ /* 0x001fe2000782c0ff */
[----:B------:R-:W-:-:S06]  /*07b0*/  @P0 IMAD R25, R11, R24, R3 ;  /* 0x000000180b190224 */ /* 0x000fcc00078e0203 */
[----:B------:R-:W0:Y:S01]  /*07c0*/  LDC.64 R12, c[0x0][0x380] ;  /* 0x0000e000ff0c7b82 */ /* 0x000e220000000a00 */
[----:B-1----:R-:W-:-:S07]  /*07d0*/  @P0 IMAD.WIDE R20, R25, 0x4, R20 ;  /* 0x0000000419140825 */ /* 0x002fce00078e0214 */
[----:B------:R-:W1:Y:S01]  /*07e0*/  LDC.64 R14, c[0x0][0x388] ;  /* 0x0000e200ff0e7b82 */ /* 0x000e620000000a00 */
[----:B--2---:R-:W-:-:S04]  /*07f0*/  @P0 LEA R18, P2, R17, R18, 0x2 ;  /* 0x0000001211120211 */ /* 0x004fc800078410ff */
[----:B------:R-:W-:Y:S01]  /*0800*/  @P0 LEA.HI.X R19, R17, R19, R26, 0x2, P2 ;  /* 0x0000001311130211 */ /* 0x000fe200010f141a */
[----:B------:R-:W-:Y:S01]  /*0810*/  @P0 IMAD.IADD R17, R4, 0x1, R11 ;  /* 0x0000000104110824 */ /* 0x000fe200078e020b */
[----:B------:R-:W-:-:S03]  /*0820*/  @P0 IADD3 R11, PT, PT, R11, 0x2, RZ ;  /* 0x000000020b0b0810 */ /* 0x000fc60007ffe0ff */
[----:B---3--:R-:W-:Y:S01]  /*0830*/  @P0 IMAD.WIDE.U32 R22, R17, 0x4, R22 ;  /* 0x0000000411160825 */ /* 0x008fe200078e0016 */
[----:B------:R-:W2:Y:S03]  /*0840*/  @P0 LDG.E.CONSTANT R18, desc[UR6][R18.64+0x4] ;  /* 0x0000040612120981 */ /* 0x000ea6000c1e9900 */
[----:B------:R-:W-:Y:S01]  /*0850*/  @P1 IMAD.IADD R25, R4, 0x1, R11 ;  /* 0x0000000104191824 */ /* 0x000fe200078e020b */
[----:B------:R-:W3:Y:S01]  /*0860*/  @P0 LDG.E.CONSTANT R17, desc[UR6][R20.64] ;  /* 0x0000000614110981 */ /* 0x000ee2000c1e9900 */
[----:B------:R-:W-:-:S03]  /*0870*/  @P0 IMAD.WIDE R26, R24, 0x4, R20 ;  /* 0x00000004181a0825 */ /* 0x000fc600078e0214 */
[----:B------:R-:W3:Y:S01]  /*0880*/  @P0 LDG.E.CONSTANT R23, desc[UR6][R22.64] ;  /* 0x0000000616170981 */ /* 0x000ee2000c1e9900 */
[----:B------:R-:W-:Y:S02]  /*0890*/  @P1 IMAD R11, R11, R24, R3 ;  /* 0x000000180b0b1224 */ /* 0x000fe400078e0203 */
[----:B0-----:R-:W-:Y:S01]  /*08a0*/  @P1 IMAD.WIDE.U32 R12, R25, 0x4, R12 ;  /* 0x00000004190c1825 */ /* 0x001fe200078e000c */
[----:B------:R-:W2:Y:S03]  /*08b0*/  @P0 LDG.E.CONSTANT R26, desc[UR6][R26.64] ;  /* 0x000000061a1a0981 */ /* 0x000ea6000c1e9900 */
[----:B-1----:R-:W-:Y:S02]  /*08c0*/  @P1 IMAD.WIDE R14, R11, 0x4, R14 ;  /* 0x000000040b0e1825 */ /* 0x002fe400078e020e */
[----:B------:R-:W4:Y:S04]  /*08d0*/  @P1 LDG.E.CONSTANT R13, desc[UR6][R12.64] ;  /* 0x000000060c0d1981 */ /* 0x000f28000c1e9900 */
[----:B------:R-:W4:Y:S01]  /*08e0*/  @P1 LDG.E.CONSTANT R14, desc[UR6][R14.64] ;  /* 0x000000060e0e1981 */ /* 0x000f22000c1e9900 */
[----:B---3--:R-:W-:-:S04]  /*08f0*/  @P0 FFMA R17, R23, R17, R16 ;  /* 0x0000001117110223 */ /* 0x008fc80000000010 */
[----:B--2---:R-:W-:-:S04]  /*0900*/  @P0 FFMA R16, R18, R26, R17 ;  /* 0x0000001a12100223 */ /* 0x004fc80000000011 */
[----:B----4-:R-:W-:-:S07]  /*0910*/  @P1 FFMA R16, R13, R14, R16 ;  /* 0x0000000e0d101223 */ /* 0x010fce0000000010 */
.L_x_3:
[----:B------:R-:W0:Y:S01]  /*0920*/  MUFU.RCP R12, R9 ;  /* 0x00000009000c7308 */ /* 0x000e220000001000 */
[----:B------:R-:W-:Y:S07]  /*0930*/  BSSY.RECONVERGENT B0, `(.L_x_5) ;  /* 0x000000a000007945 */ /* 0x000fee0003800200 */
[----:B------:R-:W1:Y:S01]  /*0940*/  FCHK P0, R16, R9 ;  /* 0x0000000910007302 */ /* 0x000e620000000000 */
[----:B0-----:R-:W-:-:S04]  /*0950*/  FFMA R11, -R9, R12, 1 ;  /* 0x3f800000090b7423 */ /* 0x001fc8000000010c */
[----:B------:R-:W-:-:S04]  /*0960*/  FFMA R11, R12, R11, R12 ;  /* 0x0000000b0c0b7223 */ /* 0x000fc8000000000c */
[----:B------:R-:W-:-:S04]  /*0970*/  FFMA R12, R11, R16, RZ ;  /* 0x000000100b0c7223 */ /* 0x000fc800000000ff */
[----:B------:R-:W-:-:S04]  /*0980*/  FFMA R13, -R9, R12, R16 ;  /* 0x0000000c090d7223 */ /* 0x000fc80000000110 */
[----:B------:R-:W-:Y:S01]  /*0990*/  FFMA R11, R11, R13, R12 ;  /* 0x0000000d0b0b7223 */ /* 0x000fe2000000000c */
[----:B-1----:R-:W-:Y:S06]  /*09a0*/  @!P0 BRA `(.L_x_6) ;  /* 0x0000000000088947 */ /* 0x002fec0003800000 */
[----:B------:R-:W-:-:S07]  /*09b0*/  MOV R12, 0x9d0 ;  /* 0x000009d0000c7802 */ /* 0x000fce0000000f00 */
[----:B------:R-:W-:Y:S05]  /*09c0*/  CALL.REL.NOINC `($__internal_0_$__cuda_sm3x_div_rn_noftz_f32_slowpath) ;  /* 0x0000000000247944 */ /* 0x000fea0003c00000 */
.L_x_6:
[----:B------:R-:W-:Y:S05]  /*09d0*/  BSYNC.RECONVERGENT B0 ;  /* 0x0000000000007941 */ /* 0x000fea0003800200 */
.L_x_5:
[----:B------:R-:W-:Y:S01]  /*09e0*/  FADD R2, R11, R2 ;  /* 0x000000020b027221 */ /* 0x000fe20000000000 */
[----:B------:R-:W-:Y:S06]  /*09f0*/  BRA.U UP0, `(.L_x_7) ;  /* 0xfffffff500ec7547 */ /* 0x000fec000b83ffff */
.L_x_0:
[----:B------:R-:W0:Y:S01]  /*0a00*/  LDC.64 R4, c[0x0][0x390] ;  /* 0x0000e400ff047b82 */ /* 0x000e220000000a00 */
[----:B------:R-:W1:Y:S02]  /*0a10*/  LDCU UR5, c[0x0][0x398] ;  /* 0x00007300ff0577ac */ /* 0x000e640008000800 */
[----:B-1----:R-:W-:-:S04]  /*0a20*/  IMAD R3, R0, UR5, R3 ;  /* 0x0000000500037c24 */ /* 0x002fc8000f8e0203 */
[----:B0-----:R-:W-:-:S05]  /*0a30*/  IMAD.WIDE R4, R3, 0x4, R4 ;  /* 0x0000000403047825 */ /* 0x001fca00078e0204 */
[----:B------:R-:W-:Y:S01]  /*0a40*/  STG.E desc[UR6][R4.64], R2 ;  /* 0x0000000204007986 */ /* 0x000fe2000c101906 */
[----:B------:R-:W-:Y:S05]  /*0a50*/  EXIT ;  /* 0x000000000000794d */ /* 0x000fea0003800000 */
        .weak           $__internal_0_$__cuda_sm3x_div_rn_noftz_f32_slowpath
        .type           $__internal_0_$__cuda_sm3x_div_rn_noftz_f32_slowpath,@function
        .size           $__internal_0_$__cuda_sm3x_div_rn_noftz_f32_slowpath,(.L_x_20 - $__internal_0_$__cuda_sm3x_div_rn_noftz_f32_slowpath)
$__internal_0_$__cuda_sm3x_div_rn_noftz_f32_slowpath:
[----:B------:R-:W-:Y:S01]  /*0a60*/  SHF.R.U32.HI R14, RZ, 0x17, R9 ;  /* 0x00000017ff0e7819 */ /* 0x000fe20000011609 */
[----:B------:R-:W-:Y:S01]  /*0a70*/  BSSY.RECONVERGENT B1, `(.L_x_8) ;  /* 0x0000063000017945 */ /* 0x000fe20003800200 */
[----:B------:R-:W-:Y:S02]  /*0a80*/  SHF.R.U32.HI R11, RZ, 0x17, R16 ;  /* 0x00000017ff0b7819 */ /* 0x000fe40000011610 */
[----:B------:R-:W-:Y:S02]  /*0a90*/  LOP3.LUT R14, R14, 0xff, RZ, 0xc0, !PT ;  /* 0x000000ff0e0e7812 */ /* 0x000fe400078ec0ff */
[----:B------:R-:W-:Y:S02]  /*0aa0*/  LOP3.LUT R15, R11, 0xff, RZ, 0xc0, !PT ;  /* 0x000000ff0b0f7812 */ /* 0x000fe400078ec0ff */
[----:B------:R-:W-:Y:S02]  /*0ab0*/  IADD3 R17, PT, PT, R14, -0x1, RZ ;  /* 0xffffffff0e117810 */ /* 0x000fe40007ffe0ff */
[----:B------:R-:W-:Y:S01]  /*0ac0*/  MOV R11, R9 ;  /* 0x00000009000b7202 */ /* 0x000fe20000000f00 */
[----:B------:R-:W-:Y:S01]  /*0ad0*/  VIADD R18, R15, 0xffffffff ;  /* 0xffffffff0f127836 */ /* 0x000fe20000000000 */
[----:B------:R-:W-:-:S04]  /*0ae0*/  ISETP.GT.U32.AND P0, PT, R17, 0xfd, PT ;  /* 0x000000fd1100780c */ /* 0x000fc80003f04070 */
[----:B------:R-:W-:-:S13]  /*0af0*/  ISETP.GT.U32.OR P0, PT, R18, 0xfd, P0 ;  /* 0x000000fd1200780c */ /* 0x000fda0000704470 */
[----:B------:R-:W-:Y:S01]  /*0b00*/  @!P0 IMAD.MOV.U32 R13, RZ, RZ, RZ ;  /* 0x000000ffff0d8224 */ /* 0x000fe200078e00ff */
[----:B------:R-:W-:Y:S06]  /*0b10*/  @!P0 BRA `(.L_x_9) ;  /* 0x00000000005c8947 */ /* 0x000fec0003800000 */
[----:B------:R-:W-:Y:S02]  /*0b20*/  FSETP.GTU.FTZ.AND P0, PT, |R16|, +INF , PT ;  /* 0x7f8000001000780b */ /* 0x000fe40003f1c200 */
[----:B------:R-:W-:-:S04]  /*0b30*/  FSETP.GTU.FTZ.AND P1, PT, |R9|, +INF , PT ;  /* 0x7f8000000900780b */ /* 0x000fc80003f3c200 */
[----:B------:R-:W-:-:S13]  /*0b40*/  PLOP3.LUT P0, PT, P0, P1, PT, 0xf8, 0x8f ;  /* 0x00000000008f781c */ /* 0x000fda0000703f70 */
[----:B------:R-:W-:Y:S05]  /*0b50*/  @P0 BRA `(.L_x_10) ;  /* 0x00000004004c0947 */ /* 0x000fea0003800000 */
[----:B------:R-:W-:-:S13]  /*0b60*/  LOP3.LUT P0, RZ, R11, 0x7fffffff, R16, 0xc8, !PT ;  /* 0x7fffffff0bff7812 */ /* 0x000fda000780c810 */
[----:B------:R-:W-:Y:S05]  /*0b70*/  @!P0 BRA `(.L_x_11) ;  /* 0x00000004003c8947 */ /* 0x000fea0003800000 */
[C---:B------:R-:W-:Y:S02]  /*0b80*/  FSETP.NEU.FTZ.AND P2, PT, |R16|.reuse, +INF , PT ;  /* 0x7f8000001000780b */ /* 0x040fe40003f5d200 */
[----:B------:R-:W-:Y:S02]  /*0b90*/  FSETP.NEU.FTZ.AND P1, PT, |R9|, +INF , PT ;  /* 0x7f8000000900780b */ /* 0x000fe40003f3d200 */
[----:B------:R-:W-:-:S11]  /*0ba0*/  FSETP.NEU.FTZ.AND P0, PT, |R16|, +INF , PT ;  /* 0x7f8000001000780b */ /* 0x000fd60003f1d200 */
[----:B------:R-:W-:Y:S05]  /*0bb0*/  @!P1 BRA !P2, `(.L_x_11) ;  /* 0x00000004002c9947 */ /* 0x000fea0005000000 */
[----:B------:R-:W-:-:S04]  /*0bc0*/  LOP3.LUT P2, RZ, R16, 0x7fffffff, RZ, 0xc0, !PT ;  /* 0x7fffffff10ff7812 */ /* 0x000fc8000784c0ff */
[----:B------:R-:W-:-:S13]  /*0bd0*/  PLOP3.LUT P1, PT, P1, P2, PT, 0x2f, 0xf2 ;  /* 0x0000000000f2781c */ /* 0x000fda0000f24577 */
[----:B------:R-:W-:Y:S05]  /*0be0*/  @P1 BRA `(.L_x_12) ;  /* 0x0000000400181947 */ /* 0x000fea0003800000 */
[----:B------:R-:W-:-:S04]  /*0bf0*/  LOP3.LUT P1, RZ, R11, 0x7fffffff, RZ, 0xc0, !PT ;  /* 0x7fffffff0bff7812 */ /* 0x000fc8000782c0ff */
[----:B------:R-:W-:-:S13]  /*0c00*/  PLOP3.LUT P0, PT, P0, P1, PT, 0x2f, 0xf2 ;  /* 0x0000000000f2781c */ /* 0x000fda0000702577 */
[----:B------:R-:W-:Y:S05]  /*0c10*/  @P0 BRA `(.L_x_13) ;  /* 0x0000000400000947 */ /* 0x000fea0003800000 */
[----:B------:R-:W-:Y:S02]  /*0c20*/  ISETP.GE.AND P0, PT, R18, RZ, PT ;  /* 0x000000ff1200720c */ /* 0x000fe40003f06270 */
[----:B------:R-:W-:-:S11]  /*0c30*/  ISETP.GE.AND P1, PT, R17, RZ, PT ;  /* 0x000000ff1100720c */ /* 0x000fd60003f26270 */
[----:B------:R-:W-:Y:S01]  /*0c40*/  @P0 MOV R13, RZ ;  /* 0x000000ff000d0202 */ /* 0x000fe20000000f00 */
[----:B------:R-:W-:Y:S02]  /*0c50*/  @!P0 IMAD.MOV.U32 R13, RZ, RZ, -0x40 ;  /* 0xffffffc0ff0d8424 */ /* 0x000fe400078e00ff */
[----:B------:R-:W-:Y:S01]  /*0c60*/  @!P0 FFMA R16, R16, 1.84467440737095516160e+19, RZ ;  /* 0x5f80000010108823 */ /* 0x000fe200000000ff */
[----:B------:R-:W-:Y:S02]  /*0c70*/  @!P1 FFMA R11, R9, 1.84467440737095516160e+19, RZ ;  /* 0x5f800000090b9823 */ /* 0x000fe400000000ff */
[----:B------:R-:W-:-:S07]  /*0c80*/  @!P1 IADD3 R13, PT, PT, R13, 0x40, RZ ;  /* 0x000000400d0d9810 */ /* 0x000fce0007ffe0ff */
.L_x_9:
[----:B------:R-:W-:Y:S01]  /*0c90*/  LEA R18, R14, 0xc0800000, 0x17 ;  /* 0xc08000000e127811 */ /* 0x000fe200078eb8ff */
[----:B------:R-:W-:Y:S01]  /*0ca0*/  BSSY.RECONVERGENT B2, `(.L_x_14) ;  /* 0x0000036000027945 */ /* 0x000fe20003800200 */
[----:B------:R-:W-:-:S03]  /*0cb0*/  IADD3 R15, PT, PT, R15, -0x7f, RZ ;  /* 0xffffff810f0f7810 */ /* 0x000fc60007ffe0ff */
[----:B------:R-:W-:Y:S02]  /*0cc0*/  IMAD.IADD R18, R11, 0x1, -R18 ;  /* 0x000000010b127824 */ /* 0x000fe400078e0a12 */
[C---:B------:R-:W-:Y:S02]  /*0cd0*/  IMAD R11, R15.reuse, -0x800000, R16 ;  /* 0xff8000000f0b7824 */ /* 0x040fe400078e0210 */
[----:B------:R0:W1:Y:S01]  /*0ce0*/  MUFU.RCP R17, R18 ;  /* 0x0000001200117308 */ /* 0x0000620000001000 */
[----:B------:R-:W-:Y:S01]  /*0cf0*/  FADD.FTZ R20, -R18, -RZ ;  /* 0x800000ff12147221 */ /* 0x000fe20000010100 */
[----:B0-----:R-:W-:-:S05]  /*0d00*/  IADD3 R18, PT, PT, R15, 0x7f, -R14 ;  /* 0x0000007f0f127810 */ /* 0x001fca0007ffe80e */
[----:B------:R-:W-:Y:S02]  /*0d10*/  IMAD.IADD R18, R18, 0x1, R13 ;  /* 0x0000000112127824 */ /* 0x000fe400078e020d */
[----:B-1----:R-:W-:-:S04]  /*0d20*/  FFMA R22, R17, R20, 1 ;  /* 0x3f80000011167423 */ /* 0x002fc80000000014 */
[----:B------:R-:W-:-:S04]  /*0d30*/  FFMA R16, R17, R22, R17 ;  /* 0x0000001611107223 */ /* 0x000fc80000000011 */
[----:B------:R-:W-:-:S04]  /*0d40*/  FFMA R17, R11, R16, RZ ;  /* 0x000000100b117223 */ /* 0x000fc800000000ff */
[----:B------:R-:W-:-:S04]  /*0d50*/  FFMA R19, R20, R17, R11 ;  /* 0x0000001114137223 */ /* 0x000fc8000000000b */
[----:B------:R-:W-:-:S04]  /*0d60*/  FFMA R19, R16, R19, R17 ;  /* 0x0000001310137223 */ /* 0x000fc80000000011 */
[----:B------:R-:W-:-:S04]  /*0d70*/  FFMA R20, R20, R19, R11 ;  /* 0x0000001314147223 */ /* 0x000fc8000000000b */
[----:B------:R-:W-:-:S05]  /*0d80*/  FFMA R11, R16, R20, R19 ;  /* 0x00000014100b7223 */ /* 0x000fca0000000013 */
[----:B------:R-:W-:-:S04]  /*0d90*/  SHF.R.U32.HI R14, RZ, 0x17, R11 ;  /* 0x00000017ff0e7819 */ /* 0x000fc8000001160b */
[----:B------:R-:W-:-:S04]  /*0da0*/  LOP3.LUT R14, R14, 0xff, RZ, 0xc0, !PT ;  /* 0x000000ff0e0e7812 */ /* 0x000fc800078ec0ff */
[----:B------:R-:W-:-:S05]  /*0db0*/  IADD3 R17, PT, PT, R14, R18, RZ ;  /* 0x000000120e117210 */ /* 0x000fca0007ffe0ff */
[----:B------:R-:W-:-:S05]  /*0dc0*/  VIADD R13, R17, 0xffffffff ;  /* 0xffffffff110d7836 */ /* 0x000fca0000000000 */
[----:B------:R-:W-:-:S13]  /*0dd0*/  ISETP.GE.U32.AND P0, PT, R13, 0xfe, PT ;  /* 0x000000fe0d00780c */ /* 0x000fda0003f06070 */
[----:B------:R-:W-:Y:S05]  /*0de0*/  @!P0 BRA `(.L_x_15) ;  /* 0x0000000000808947 */ /* 0x000fea0003800000 */
[----:B------:R-:W-:-:S13]  /*0df0*/  ISETP.GT.AND P0, PT, R17, 0xfe, PT ;  /* 0x000000fe1100780c */ /* 0x000fda0003f04270 */
[----:B------:R-:W-:Y:S05]  /*0e00*/  @P0 BRA `(.L_x_16) ;  /* 0x00000000006c0947 */ /* 0x000fea0003800000 */
[----:B------:R-:W-:-:S13]  /*0e10*/  ISETP.GE.AND P0, PT, R17, 0x1, PT ;  /* 0x000000011100780c */ /* 0x000fda0003f06270 */
[----:B------:R-:W-:Y:S05]  /*0e20*/  @P0 BRA `(.L_x_17) ;  /* 0x0000000000740947 */ /* 0x000fea0003800000 */
[----:B------:R-:W-:Y:S02]  /*0e30*/  ISETP.GE.AND P0, PT, R17, -0x18, PT ;  /* 0xffffffe81100780c */ /* 0x000fe40003f06270 */
[----:B------:R-:W-:-:S11]  /*0e40*/  LOP3.LUT R11, R11, 0x80000000, RZ, 0xc0, !PT ;  /* 0x800000000b0b7812 */ /* 0x000fd600078ec0ff */
[----:B------:R-:W-:Y:S05]  /*0e50*/  @!P0 BRA `(.L_x_17) ;  /* 0x0000000000688947 */ /* 0x000fea0003800000 */
[CCC-:B------:R-:W-:Y:S01]  /*0e60*/  FFMA.RZ R13, R16.reuse, R20.reuse, R19.reuse ;  /* 0x00000014100d7223 */ /* 0x1c0fe2000000c013 */
[C---:B------:R-:W-:Y:S02]  /*0e70*/  IADD3 R15, PT, PT, R17.reuse, 0x20, RZ ;  /* 0x00000020110f7810 */ /* 0x040fe40007ffe0ff */
[----:B------:R-:W-:Y:S02]  /*0e80*/  ISETP.NE.AND P2, PT, R17, RZ, PT ;  /* 0x000000ff1100720c */ /* 0x000fe40003f45270 */
[----:B------:R-:W-:Y:S01]  /*0e90*/  LOP3.LUT R14, R13, 0x7fffff, RZ, 0xc0, !PT ;  /* 0x007fffff0d0e7812 */ /* 0x000fe200078ec0ff */
[CCC-:B------:R-:W-:Y:S01]  /*0ea0*/  FFMA.RP R13, R16.reuse, R20.reuse, R19.reuse ;  /* 0x00000014100d7223 */ /* 0x1c0fe20000008013 */
[----:B------:R-:W-:Y:S01]  /*0eb0*/  FFMA.RM R16, R16, R20, R19 ;  /* 0x0000001410107223 */ /* 0x000fe20000004013 */
[----:B------:R-:W-:Y:S01]  /*0ec0*/  ISETP.NE.AND P1, PT, R17, RZ, PT ;  /* 0x000000ff1100720c */ /* 0x000fe20003f25270 */
[----:B------:R-:W-:Y:S01]  /*0ed0*/  IMAD.MOV R17, RZ, RZ, -R17 ;  /* 0x000000ffff117224 */ /* 0x000fe200078e0a11 */
[----:B------:R-:W-:-:S02]  /*0ee0*/  LOP3.LUT R14, R14, 0x800000, RZ, 0xfc, !PT ;  /* 0x008000000e0e7812 */ /* 0x000fc400078efcff */
[----:B------:R-:W-:Y:S02]  /*0ef0*/  FSETP.NEU.FTZ.AND P0, PT, R13, R16, PT ;  /* 0x000000100d00720b */ /* 0x000fe40003f1d000 */
[----:B------:R-:W-:Y:S02]  /*0f00*/  SHF.L.U32 R15, R14, R15, RZ ;  /* 0x0000000f0e0f7219 */ /* 0x000fe400000006ff */
[----:B------:R-:W-:Y:S02]  /*0f10*/  SEL R13, R17, RZ, P2 ;  /* 0x000000ff110d7207 */ /* 0x000fe40001000000 */
[----:B------:R-:W-:Y:S02]  /*0f20*/  ISETP.NE.AND P1, PT, R15, RZ, P1 ;  /* 0x000000ff0f00720c */ /* 0x000fe40000f25270 */
[----:B------:R-:W-:Y:S02]  /*0f30*/  SHF.R.U32.HI R13, RZ, R13, R14 ;  /* 0x0000000dff0d7219 */ /* 0x000fe4000001160e */
[----:B------:R-:W-:-:S02]  /*0f40*/  PLOP3.LUT P0, PT, P0, P1, PT, 0xf8, 0x8f ;  /* 0x00000000008f781c */ /* 0x000fc40000703f70 */
[----:B------:R-:W-:Y:S02]  /*0f50*/  SHF.R.U32.HI R15, RZ, 0x1, R13 ;  /* 0x00000001ff0f7819 */ /* 0x000fe4000001160d */
[----:B------:R-:W-:-:S04]  /*0f60*/  SEL R14, RZ, 0x1, !P0 ;  /* 0x00000001ff0e7807 */ /* 0x000fc80004000000 */
[----:B------:R-:W-:-:S04]  /*0f70*/  LOP3.LUT R14, R14, 0x1, R15, 0xf8, !PT ;  /* 0x000000010e0e7812 */ /* 0x000fc800078ef80f */
[----:B------:R-:W-:-:S04]  /*0f80*/  LOP3.LUT R14, R14, R13, RZ, 0xc0, !PT ;  /* 0x0000000d0e0e7212 */ /* 0x000fc800078ec0ff */
[----:B------:R-:W-:-:S04]  /*0f90*/  IADD3 R14, PT, PT, R15, R14, RZ ;  /* 0x0000000e0f0e7210 */ /* 0x000fc80007ffe0ff */
[----:B------:R-:W-:Y:S01]  /*0fa0*/  LOP3.LUT R11, R14, R11, RZ, 0xfc, !PT ;  /* 0x0000000b0e0b7212 */ /* 0x000fe200078efcff */
[----:B------:R-:W-:Y:S06]  /*0fb0*/  BRA `(.L_x_17) ;  /* 0x0000000000107947 */ /* 0x000fec0003800000 */
.L_x_16:
[----:B------:R-:W-:-:S04]  /*0fc0*/  LOP3.LUT R11, R11, 0x80000000, RZ, 0xc0, !PT ;  /* 0x800000000b0b7812 */ /* 0x000fc800078ec0ff */
[----:B------:R-:W-:Y:S01]  /*0fd0*/  LOP3.LUT R11, R11, 0x7f800000, RZ, 0xfc, !PT ;  /* 0x7f8000000b0b7812 */ /* 0x000fe200078efcff */
[----:B------:R-:W-:Y:S06]  /*0fe0*/  BRA `(.L_x_17) ;  /* 0x0000000000047947 */ /* 0x000fec0003800000 */
.L_x_15:
[----:B------:R-:W-:-:S07]  /*0ff0*/  IMAD R11, R18, 0x800000, R11 ;  /* 0x00800000120b7824 */ /* 0x000fce00078e020b */
.L_x_17:
[----:B------:R-:W-:Y:S05]  /*1000*/  BSYNC.RECONVERGENT B2 ;  /* 0x0000000000027941 */ /* 0x000fea0003800200 */
.L_x_14:
[----:B------:R-:W-:Y:S05]  /*1010*/  BRA `(.L_x_18) ;  /* 0x0000000000207947 */ /* 0x000fea0003800000 */
.L_x_13:
[----:B------:R-:W-:-:S04]  /*1020*/  LOP3.LUT R11, R11, 0x80000000, R16, 0x48, !PT ;  /* 0x800000000b0b7812 */ /* 0x000fc800078e4810 */
[----:B------:R-:W-:Y:S01]  /*1030*/  LOP3.LUT R11, R11, 0x7f800000, RZ, 0xfc, !PT ;  /* 0x7f8000000b0b7812 */ /* 0x000fe200078efcff */
[----:B------:R-:W-:Y:S06]  /*1040*/  BRA `(.L_x_18) ;  /* 0x0000000000147947 */ /* 0x000fec0003800000 */
.L_x_12:
[----:B------:R-:W-:Y:S01]  /*1050*/  LOP3.LUT R11, R11, 0x80000000, R16, 0x48, !PT ;  /* 0x800000000b0b7812 */ /* 0x000fe200078e4810 */
[----:B------:R-:W-:Y:S06]  /*1060*/  BRA `(.L_x_18) ;  /* 0x00000000000c7947 */ /* 0x000fec0003800000 */
.L_x_11:
[----:B------:R-:W0:Y:S01]  /*1070*/  MUFU.RSQ R11, -QNAN ;  /* 0xffc00000000b7908 */ /* 0x000e220000001400 */
[----:B------:R-:W-:Y:S05]  /*1080*/  BRA `(.L_x_18) ;  /* 0x0000000000047947 */ /* 0x000fea0003800000 */
.L_x_10:
[----:B------:R-:W-:-:S07]  /*1090*/  FADD.FTZ R11, R16, R9 ;  /* 0x00000009100b7221 */ /* 0x000fce0000010000 */
.L_x_18:
[----:B------:R-:W-:Y:S05]  /*10a0*/  BSYNC.RECONVERGENT B1 ;  /* 0x0000000000017941 */ /* 0x000fea0003800200 */
.L_x_8:
[----:B------:R-:W-:-:S04]  /*10b0*/  HFMA2 R13, -RZ, RZ, 0, 0 ;  /* 0x00000000ff0d7431 */ /* 0x000fc800000001ff */
[----:B0-----:R-:W-:Y:S05]  /*10c0*/  RET.REL.NODEC R12 `(_Z30extended_naive_baseline_kernelPKfS0_Pfii) ;  /* 0xffffffec0ccc7950 */ /* 0x001fea0003c3ffff */
.L_x_19:
[----:B------:R-:W-:-:S00]  /*10d0*/  BRA `(.L_x_19) ;  /* 0xfffffffc00fc7947 */ /* 0x000fc0000383ffff */
[----:B------:R-:W-:-:S00]  /*10e0*/  NOP ;  /* 0x0000000000007918 */ /* 0x000fc00000000000 */
        /* <DEDUP_REMOVED lines=9> */
.L_x_20:


//--------------------- .nv.shared.reserved.0     --------------------------
	.section	.nv.shared.reserved.0,"aw",@nobits
	.weak		__nv_reservedSMEM_offset_0_alias
	.size		__nv_reservedSMEM_offset_0_alias, 0, 64
	.other		__nv_reservedSMEM_offset_0_alias,@"STO_CUDA_RESERVED_SHARED STV_DEFAULT"
__nv_reservedSMEM_offset_0_alias:
	.zero		0
	.zero		64


//--------------------- .nv.constant0._Z30extended_naive_baseline_kernelPKfS0_Pfii --------------------------
	.section	.nv.constant0._Z30extended_naive_baseline_kernelPKfS0_Pfii,"a",@progbits
	.sectionflags	@""
	.align	4
.nv.constant0._Z30extended_naive_baseline_kernelPKfS0_Pfii:
	.zero		928


//--------------------- SYMBOLS --------------------------

	.type		.nv.reservedSmem.offset0,@object
	.size		.nv.reservedSmem.offset0,0x4
